	.headerflags	@"EF_CUDA_TEXMODE_UNIFIED EF_CUDA_64BIT_ADDRESS EF_CUDA_ACCELERATORS EF_CUDA_SM90 EF_CUDA_VIRTUAL_SM(EF_CUDA_SM90)"
	.elftype	@"ET_EXEC"


//--------------------- .nv.info                  --------------------------
	.section	.nv.info,"",@"SHT_CUDA_INFO"
	.align	4


	//----- nvinfo : EIATTR_REGCOUNT
	.align		4
        /*0000*/ 	.byte	0x04, 0x2f
        /*0002*/ 	.short	(.L_1 - .L_0)
	.align		4
.L_0:
        /*0004*/ 	.word	index@(triton_poi_fused_convolution_22)
        /*0008*/ 	.word	0x0000000c


	//----- nvinfo : EIATTR_MIN_STACK_SIZE
	.align		4
.L_1:
        /*000c*/ 	.byte	0x04, 0x12
        /*000e*/ 	.short	(.L_3 - .L_2)
	.align		4
.L_2:
        /*0010*/ 	.word	index@(triton_poi_fused_convolution_22)
        /*0014*/ 	.word	0x00000000


	//----- nvinfo : EIATTR_FRAME_SIZE
	.align		4
.L_3:
        /*0018*/ 	.byte	0x04, 0x11
        /*001a*/ 	.short	(.L_5 - .L_4)
	.align		4
.L_4:
        /*001c*/ 	.word	index@(triton_poi_fused_convolution_22)
        /*0020*/ 	.word	0x00000000


	//----- nvinfo : EIATTR_MIN_STACK_SIZE
	.align		4
.L_5:
        /*0024*/ 	.byte	0x04, 0x12
        /*0026*/ 	.short	(.L_7 - .L_6)
	.align		4
.L_6:
        /*0028*/ 	.word	index@(triton_poi_fused_convolution_22)
        /*002c*/ 	.word	0x00000000
.L_7:


//--------------------- .nv.info.triton_poi_fused_convolution_22 --------------------------
	.section	.nv.info.triton_poi_fused_convolution_22,"",@"SHT_CUDA_INFO"
	.sectionflags	@""
	.align	4


	//----- nvinfo : EIATTR_CUDA_API_VERSION
	.align		4
        /*0000*/ 	.byte	0x04, 0x37
        /*0002*/ 	.short	(.L_9 - .L_8)
.L_8:
        /*0004*/ 	.word	0x0000007c


	//----- nvinfo : EIATTR_KPARAM_INFO
	.align		4
.L_9:
        /*0008*/ 	.byte	0x04, 0x17
        /*000a*/ 	.short	(.L_11 - .L_10)
.L_10:
        /*000c*/ 	.word	0x00000000
        /*0010*/ 	.short	0x0002
        /*0012*/ 	.short	0x0010
        /*0014*/ 	.byte	0x00, 0xf0, 0x11, 0x00


	//----- nvinfo : EIATTR_KPARAM_INFO
	.align		4
.L_11:
        /*0018*/ 	.byte	0x04, 0x17
        /*001a*/ 	.short	(.L_13 - .L_12)
.L_12:
        /*001c*/ 	.word	0x00000000
        /*0020*/ 	.short	0x0001
        /*0022*/ 	.short	0x0008
        /*0024*/ 	.byte	0x00, 0xf4, 0x21, 0x00


	//----- nvinfo : EIATTR_KPARAM_INFO
	.align		4
.L_13:
        /*0028*/ 	.byte	0x04, 0x17
        /*002a*/ 	.short	(.L_15 - .L_14)
.L_14:
        /*002c*/ 	.word	0x00000000
        /*0030*/ 	.short	0x0000
        /*0032*/ 	.short	0x0000
        /*0034*/ 	.byte	0x00, 0xf4, 0x21, 0x00


	//----- nvinfo : EIATTR_SPARSE_MMA_MASK
	.align		4
.L_15:
        /*0038*/ 	.byte	0x03, 0x50
        /*003a*/ 	.short	0x0000


	//----- nvinfo : EIATTR_MAXREG_COUNT
	.align		4
        /*003c*/ 	.byte	0x03, 0x1b
        /*003e*/ 	.short	0x00ff


	//----- nvinfo : EIATTR_EXIT_INSTR_OFFSETS
	.align		4
        /*0040*/ 	.byte	0x04, 0x1c
        /*0042*/ 	.short	(.L_17 - .L_16)


	//   ....[0]....
.L_16:
        /*0044*/ 	.word	0x00000160


	//   ....[1]....
        /*0048*/ 	.word	0x00000180


	//----- nvinfo : EIATTR_REQNTID
	.align		4
.L_17:
        /*004c*/ 	.byte	0x04, 0x10
        /*004e*/ 	.short	(.L_19 - .L_18)
.L_18:
        /*0050*/ 	.word	0x00000080
        /*0054*/ 	.word	0x00000001
        /*0058*/ 	.word	0x00000001


	//----- nvinfo : EIATTR_CBANK_PARAM_SIZE
	.align		4
.L_19:
        /*005c*/ 	.byte	0x03, 0x19
        /*005e*/ 	.short	0x0014


	//----- nvinfo : EIATTR_PARAM_CBANK
	.align		4
        /*0060*/ 	.byte	0x04, 0x0a
        /*0062*/ 	.short	(.L_21 - .L_20)
	.align		4
.L_20:
        /*0064*/ 	.word	index@(.nv.constant0.triton_poi_fused_convolution_22)
        /*0068*/ 	.short	0x0210
        /*006a*/ 	.short	0x0014


	//----- nvinfo : EIATTR_SW_WAR
	.align		4
.L_21:
        /*006c*/ 	.byte	0x04, 0x36
        /*006e*/ 	.short	(.L_23 - .L_22)
.L_22:
        /*0070*/ 	.word	0x00000008
.L_23:


//--------------------- .nv.callgraph             --------------------------
	.section	.nv.callgraph,"",@"SHT_CUDA_CALLGRAPH"
	.align	4
	.sectionentsize	8
	.align		4
        /*0000*/ 	.word	0x00000000
	.align		4
        /*0004*/ 	.word	0xffffffff
	.align		4
        /*0008*/ 	.word	0x00000000
	.align		4
        /*000c*/ 	.word	0xfffffffe
	.align		4
        /*0010*/ 	.word	0x00000000
	.align		4
        /*0014*/ 	.word	0xfffffffd
	.align		4
        /*0018*/ 	.word	0x00000000
	.align		4
        /*001c*/ 	.word	0xfffffffc


//--------------------- .text.triton_poi_fused_convolution_22 --------------------------
	.section	.text.triton_poi_fused_convolution_22,"ax",@progbits
	.align	128
        .global         triton_poi_fused_convolution_22
        .type           triton_poi_fused_convolution_22,@function
        .size           triton_poi_fused_convolution_22,(.L_x_1 - triton_poi_fused_convolution_22)
        .other          triton_poi_fused_convolution_22,@"STO_CUDA_ENTRY STV_DEFAULT"
triton_poi_fused_convolution_22:
.text.triton_poi_fused_convolution_22:
[----:B------:R-:W0:Y:S02]  /*0000*/  LDC R1, c[0x0][0x28] ;  /* 0x00000a00ff017b82 */ /* 0x000e240000000800 */
[----:B------:R-:W1:Y:S01]  /*0010*/  S2R R0, SR_TID.X ;  /* 0x0000000000007919 */ /* 0x000e620000002100 */
[----:B------:R-:W2:Y:S01]  /*0020*/  LDC.64 R2, c[0x0][0x210] ;  /* 0x00008400ff027b82 */ /* 0x000ea20000000a00 */
[----:B------:R-:W-:Y:S01]  /*0030*/  ULDC.64 UR4, c[0x0][0x208] ;  /* 0x0000820000047ab9 */ /* 0x000fe20000000a00 */
[----:B------:R-:W3:Y:S06]  /*0040*/  S2R R7, SR_CTAID.X ;  /* 0x0000000000077919 */ /* 0x000eec0000002500 */
[----:B------:R-:W4:Y:S01]  /*0050*/  LDC.64 R4, c[0x0][0x218] ;  /* 0x00008600ff047b82 */ /* 0x000f220000000a00 */
[----:B-1----:R-:W-:-:S04]  /*0060*/  SHF.L.U32 R0, R0, 0x1, RZ ;  /* 0x0000000100007819 */ /* 0x002fc800000006ff */
[----:B------:R-:W-:-:S04]  /*0070*/  LOP3.LUT R0, R0, 0xfe, RZ, 0xc0, !PT ;  /* 0x000000fe00007812 */ /* 0x000fc800078ec0ff */
[----:B---3--:R-:W-:-:S04]  /*0080*/  LEA R7, R7, R0, 0x8 ;  /* 0x0000000007077211 */ /* 0x008fc800078e40ff */
[C---:B------:R-:W-:Y:S01]  /*0090*/  ISETP.GE.AND P0, PT, R7.reuse, 0x4800, PT ;  /* 0x000048000700780c */ /* 0x040fe20003f06270 */
[----:B------:R-:W-:-:S04]  /*00a0*/  IMAD.HI R0, R7, 0x38e38e39, RZ ;  /* 0x38e38e3907007827 */ /* 0x000fc800078e02ff */
[----:B--2---:R-:W-:Y:S01]  /*00b0*/  IMAD.WIDE R2, R7, 0x4, R2 ;  /* 0x0000000407027825 */ /* 0x004fe200078e0202 */
[----:B------:R-:W-:-:S04]  /*00c0*/  SHF.R.U32.HI R9, RZ, 0x1f, R0 ;  /* 0x0000001fff097819 */ /* 0x000fc80000011600 */
[----:B------:R-:W-:-:S05]  /*00d0*/  LEA.HI.SX32 R0, R0, R9, 0x1c ;  /* 0x0000000900007211 */ /* 0x000fca00078fe2ff */
[----:B------:R-:W-:Y:S01]  /*00e0*/  IMAD R9, R0, -0x48, R7 ;  /* 0xffffffb800097824 */ /* 0x000fe200078e0207 */
[----:B------:R-:W-:-:S03]  /*00f0*/  CS2R R6, SRZ ;  /* 0x0000000000067805 */ /* 0x000fc6000001ff00 */
[----:B----4-:R-:W-:Y:S01]  /*0100*/  IMAD.WIDE R4, R9, 0x4, R4 ;  /* 0x0000000409047825 */ /* 0x010fe200078e0204 */
[----:B------:R-:W-:Y:S02]  /*0110*/  CS2R R8, SRZ ;  /* 0x0000000000087805 */ /* 0x000fe4000001ff00 */
[----:B------:R-:W2:Y:S04]  /*0120*/  @!P0 LDG.E.64 R6, desc[UR4][R2.64] ;  /* 0x0000000402068981 */ /* 0x000ea8000c1e1b00 */
[----:B------:R-:W2:Y:S02]  /*0130*/  @!P0 LDG.E.EL.64 R8, desc[UR4][R4.64] ;  /* 0x0000000404088981 */ /* 0x000ea4000c2e1b00 */
[----:B--2---:R-:W-:Y:S01]  /*0140*/  FADD R6, R8, R6 ;  /* 0x0000000608067221 */ /* 0x004fe20000000000 */
[----:B------:R-:W-:Y:S01]  /*0150*/  FADD R7, R9, R7 ;  /* 0x0000000709077221 */ /* 0x000fe20000000000 */
[----:B------:R-:W-:Y:S06]  /*0160*/  @P0 EXIT ;  /* 0x000000000000094d */ /* 0x000fec0003800000 */
[----:B------:R-:W-:Y:S01]  /*0170*/  STG.E.64 desc[UR4][R2.64], R6 ;  /* 0x0000000602007986 */ /* 0x000fe2000c101b04 */
[----:B------:R-:W-:Y:S05]  /*0180*/  EXIT ;  /* 0x000000000000794d */ /* 0x000fea0003800000 */
.L_x_0:
[----:B------:R-:W-:-:S00]  /*0190*/  BRA `(.L_x_0) ;  /* 0xfffffffc00fc7947 */ /* 0x000fc0000383ffff */
[----:B------:R-:W-:-:S00]  /*01a0*/  NOP ;  /* 0x0000000000007918 */ /* 0x000fc00000000000 */
        /* <DEDUP_REMOVED lines=13> */
.L_x_1:


//--------------------- .nv.constant0.triton_poi_fused_convolution_22 --------------------------
	.section	.nv.constant0.triton_poi_fused_convolution_22,"a",@progbits
	.sectionflags	@""
	.align	4
.nv.constant0.triton_poi_fused_convolution_22:
	.zero		548
